//
// Generated by NVIDIA NVVM Compiler
//
// Compiler Build ID: CL-36424714
// Cuda compilation tools, release 13.0, V13.0.88
// Based on NVVM 20.0.0
//

.version 9.0
.target sm_100
.address_size 64

	// .globl	_Z21matrix_multiplicationPiS_S_i

.visible .entry _Z21matrix_multiplicationPiS_S_i(
	.param .u64 .ptr .align 1 _Z21matrix_multiplicationPiS_S_i_param_0,
	.param .u64 .ptr .align 1 _Z21matrix_multiplicationPiS_S_i_param_1,
	.param .u64 .ptr .align 1 _Z21matrix_multiplicationPiS_S_i_param_2,
	.param .u32 _Z21matrix_multiplicationPiS_S_i_param_3
)
{
	.reg .pred 	%p<10>;
	.reg .b32 	%r<157>;
	.reg .b64 	%rd<43>;

	ld.param.u64 	%rd11, [_Z21matrix_multiplicationPiS_S_i_param_0];
	ld.param.u64 	%rd12, [_Z21matrix_multiplicationPiS_S_i_param_1];
	ld.param.u64 	%rd10, [_Z21matrix_multiplicationPiS_S_i_param_2];
	ld.param.u32 	%r38, [_Z21matrix_multiplicationPiS_S_i_param_3];
	cvta.to.global.u64 	%rd1, %rd12;
	cvta.to.global.u64 	%rd2, %rd11;
	mov.u32 	%r40, %ctaid.y;
	mov.u32 	%r41, %ntid.y;
	mov.u32 	%r42, %tid.y;
	mad.lo.s32 	%r1, %r40, %r41, %r42;
	mov.u32 	%r43, %ctaid.x;
	mov.u32 	%r44, %ntid.x;
	mov.u32 	%r45, %tid.x;
	mad.lo.s32 	%r2, %r43, %r44, %r45;
	setp.lt.s32 	%p1, %r38, 1;
	@%p1 bra 	$L__BB0_13;
	mul.lo.s32 	%r3, %r38, %r1;
	mul.lo.s32 	%r4, %r38, %r2;
	and.b32  	%r5, %r38, 15;
	setp.lt.u32 	%p2, %r38, 16;
	mov.b32 	%r148, 0;
	@%p2 bra 	$L__BB0_4;
	and.b32  	%r148, %r38, 2147483632;
	neg.s32 	%r142, %r148;
	mul.wide.u32 	%rd13, %r3, 4;
	add.s64 	%rd14, %rd13, %rd2;
	add.s64 	%rd41, %rd14, 32;
	add.s64 	%rd4, %rd1, 32;
	mov.u32 	%r141, %r4;
$L__BB0_3:
	.pragma "nounroll";
	mul.wide.s32 	%rd15, %r141, 4;
	add.s64 	%rd16, %rd4, %rd15;
	ld.global.u32 	%r50, [%rd41+-32];
	ld.global.u32 	%r51, [%rd16+-32];
	mad.lo.s32 	%r52, %r51, %r50, %r156;
	ld.global.u32 	%r53, [%rd41+-28];
	ld.global.u32 	%r54, [%rd16+-28];
	mad.lo.s32 	%r55, %r54, %r53, %r52;
	ld.global.u32 	%r56, [%rd41+-24];
	ld.global.u32 	%r57, [%rd16+-24];
	mad.lo.s32 	%r58, %r57, %r56, %r55;
	ld.global.u32 	%r59, [%rd41+-20];
	ld.global.u32 	%r60, [%rd16+-20];
	mad.lo.s32 	%r61, %r60, %r59, %r58;
	ld.global.u32 	%r62, [%rd41+-16];
	ld.global.u32 	%r63, [%rd16+-16];
	mad.lo.s32 	%r64, %r63, %r62, %r61;
	ld.global.u32 	%r65, [%rd41+-12];
	ld.global.u32 	%r66, [%rd16+-12];
	mad.lo.s32 	%r67, %r66, %r65, %r64;
	ld.global.u32 	%r68, [%rd41+-8];
	ld.global.u32 	%r69, [%rd16+-8];
	mad.lo.s32 	%r70, %r69, %r68, %r67;
	ld.global.u32 	%r71, [%rd41+-4];
	ld.global.u32 	%r72, [%rd16+-4];
	mad.lo.s32 	%r73, %r72, %r71, %r70;
	ld.global.u32 	%r74, [%rd41];
	ld.global.u32 	%r75, [%rd16];
	mad.lo.s32 	%r76, %r75, %r74, %r73;
	ld.global.u32 	%r77, [%rd41+4];
	ld.global.u32 	%r78, [%rd16+4];
	mad.lo.s32 	%r79, %r78, %r77, %r76;
	ld.global.u32 	%r80, [%rd41+8];
	ld.global.u32 	%r81, [%rd16+8];
	mad.lo.s32 	%r82, %r81, %r80, %r79;
	ld.global.u32 	%r83, [%rd41+12];
	ld.global.u32 	%r84, [%rd16+12];
	mad.lo.s32 	%r85, %r84, %r83, %r82;
	ld.global.u32 	%r86, [%rd41+16];
	ld.global.u32 	%r87, [%rd16+16];
	mad.lo.s32 	%r88, %r87, %r86, %r85;
	ld.global.u32 	%r89, [%rd41+20];
	ld.global.u32 	%r90, [%rd16+20];
	mad.lo.s32 	%r91, %r90, %r89, %r88;
	ld.global.u32 	%r92, [%rd41+24];
	ld.global.u32 	%r93, [%rd16+24];
	mad.lo.s32 	%r94, %r93, %r92, %r91;
	ld.global.u32 	%r95, [%rd41+28];
	ld.global.u32 	%r96, [%rd16+28];
	mad.lo.s32 	%r156, %r96, %r95, %r94;
	add.s32 	%r142, %r142, 16;
	add.s64 	%rd41, %rd41, 64;
	add.s32 	%r141, %r141, 16;
	setp.ne.s32 	%p3, %r142, 0;
	@%p3 bra 	$L__BB0_3;
$L__BB0_4:
	setp.eq.s32 	%p4, %r5, 0;
	@%p4 bra 	$L__BB0_13;
	and.b32  	%r17, %r38, 7;
	setp.lt.u32 	%p5, %r5, 8;
	@%p5 bra 	$L__BB0_7;
	add.s32 	%r98, %r148, %r3;
	mul.wide.u32 	%rd17, %r98, 4;
	add.s64 	%rd18, %rd2, %rd17;
	ld.global.u32 	%r99, [%rd18];
	add.s32 	%r100, %r148, %r4;
	mul.wide.s32 	%rd19, %r100, 4;
	add.s64 	%rd20, %rd1, %rd19;
	ld.global.u32 	%r101, [%rd20];
	mad.lo.s32 	%r102, %r101, %r99, %r156;
	cvt.u64.u32 	%rd21, %r3;
	cvt.u64.u32 	%rd22, %r148;
	add.s64 	%rd23, %rd22, %rd21;
	shl.b64 	%rd24, %rd23, 2;
	add.s64 	%rd25, %rd2, %rd24;
	ld.global.u32 	%r103, [%rd25+4];
	ld.global.u32 	%r104, [%rd20+4];
	mad.lo.s32 	%r105, %r104, %r103, %r102;
	ld.global.u32 	%r106, [%rd25+8];
	ld.global.u32 	%r107, [%rd20+8];
	mad.lo.s32 	%r108, %r107, %r106, %r105;
	ld.global.u32 	%r109, [%rd25+12];
	ld.global.u32 	%r110, [%rd20+12];
	mad.lo.s32 	%r111, %r110, %r109, %r108;
	ld.global.u32 	%r112, [%rd25+16];
	ld.global.u32 	%r113, [%rd20+16];
	mad.lo.s32 	%r114, %r113, %r112, %r111;
	ld.global.u32 	%r115, [%rd25+20];
	ld.global.u32 	%r116, [%rd20+20];
	mad.lo.s32 	%r117, %r116, %r115, %r114;
	ld.global.u32 	%r118, [%rd25+24];
	ld.global.u32 	%r119, [%rd20+24];
	mad.lo.s32 	%r120, %r119, %r118, %r117;
	ld.global.u32 	%r121, [%rd25+28];
	ld.global.u32 	%r122, [%rd20+28];
	mad.lo.s32 	%r156, %r122, %r121, %r120;
	add.s32 	%r148, %r148, 8;
$L__BB0_7:
	setp.eq.s32 	%p6, %r17, 0;
	@%p6 bra 	$L__BB0_13;
	and.b32  	%r23, %r38, 3;
	setp.lt.u32 	%p7, %r17, 4;
	@%p7 bra 	$L__BB0_10;
	add.s32 	%r124, %r148, %r3;
	mul.wide.u32 	%rd26, %r124, 4;
	add.s64 	%rd27, %rd2, %rd26;
	ld.global.u32 	%r125, [%rd27];
	add.s32 	%r126, %r148, %r4;
	mul.wide.s32 	%rd28, %r126, 4;
	add.s64 	%rd29, %rd1, %rd28;
	ld.global.u32 	%r127, [%rd29];
	mad.lo.s32 	%r128, %r127, %r125, %r156;
	cvt.u64.u32 	%rd30, %r3;
	cvt.u64.u32 	%rd31, %r148;
	add.s64 	%rd32, %rd31, %rd30;
	shl.b64 	%rd33, %rd32, 2;
	add.s64 	%rd34, %rd2, %rd33;
	ld.global.u32 	%r129, [%rd34+4];
	ld.global.u32 	%r130, [%rd29+4];
	mad.lo.s32 	%r131, %r130, %r129, %r128;
	ld.global.u32 	%r132, [%rd34+8];
	ld.global.u32 	%r133, [%rd29+8];
	mad.lo.s32 	%r134, %r133, %r132, %r131;
	ld.global.u32 	%r135, [%rd34+12];
	ld.global.u32 	%r136, [%rd29+12];
	mad.lo.s32 	%r156, %r136, %r135, %r134;
	add.s32 	%r148, %r148, 4;
$L__BB0_10:
	setp.eq.s32 	%p8, %r23, 0;
	@%p8 bra 	$L__BB0_13;
	add.s32 	%r154, %r148, %r4;
	add.s32 	%r137, %r148, %r3;
	mul.wide.u32 	%rd35, %r137, 4;
	add.s64 	%rd42, %rd2, %rd35;
	neg.s32 	%r153, %r23;
$L__BB0_12:
	.pragma "nounroll";
	mul.wide.s32 	%rd36, %r154, 4;
	add.s64 	%rd37, %rd1, %rd36;
	ld.global.u32 	%r138, [%rd42];
	ld.global.u32 	%r139, [%rd37];
	mad.lo.s32 	%r156, %r139, %r138, %r156;
	add.s32 	%r154, %r154, 1;
	add.s64 	%rd42, %rd42, 4;
	add.s32 	%r153, %r153, 1;
	setp.ne.s32 	%p9, %r153, 0;
	@%p9 bra 	$L__BB0_12;
$L__BB0_13:
	cvta.to.global.u64 	%rd38, %rd10;
	mad.lo.s32 	%r140, %r38, %r1, %r2;
	mul.wide.s32 	%rd39, %r140, 4;
	add.s64 	%rd40, %rd38, %rd39;
	st.global.u32 	[%rd40], %r156;
	ret;

}


// ===== COMPILED SASS (sm_100) =====

	.target	sm_100

	.elftype	@"ET_EXEC"


//--------------------- .note.nv.tkinfo           --------------------------
	.section	.note.nv.tkinfo,"",@"SHT_NOTE"
	.sectionflags	@"SHF_NOTE_NV_TKINFO"
	.tkinfo
        /*0018*/ 	.word	0x00000002
        /*0030*/ 	.string	""
        /*0030*/ 	.string	"ptxas"
        /*0030*/ 	.string	"Cuda compilation tools, release 13.0, V13.0.88"
        /*0030*/ 	.string	"Build cuda_13.0.r13.0/compiler.36424714_0"
        /*0030*/ 	.string	"-arch sm_100 -m 64 "



//--------------------- .note.nv.cuinfo           --------------------------
	.section	.note.nv.cuinfo,"",@"SHT_NOTE"
	.sectionflags	@"SHF_NOTE_NV_CUINFO"
        /*0018*/ 	.short	0x0002
        /*001a*/ 	.short	0x0064
        /*001c*/ 	.short	0x0082
	.zero		2


//--------------------- .nv.info                  --------------------------
	.section	.nv.info,"",@"SHT_CUDA_INFO"
	.align	4


	//----- nvinfo : EIATTR_REGCOUNT
	.align		4
        /*0000*/ 	.byte	0x04, 0x2f
        /*0002*/ 	.short	(.L_1 - .L_0)
	.align		4
.L_0:
        /*0004*/ 	.word	index@(_Z21matrix_multiplicationPiS_S_i)
        /*0008*/ 	.word	0x0000001f


	//----- nvinfo : EIATTR_FRAME_SIZE
	.align		4
.L_1:
        /*000c*/ 	.byte	0x04, 0x11
        /*000e*/ 	.short	(.L_3 - .L_2)
	.align		4
.L_2:
        /*0010*/ 	.word	index@(_Z21matrix_multiplicationPiS_S_i)
        /*0014*/ 	.word	0x00000000


	//----- nvinfo : EIATTR_MIN_STACK_SIZE
	.align		4
.L_3:
        /*0018*/ 	.byte	0x04, 0x12
        /*001a*/ 	.short	(.L_5 - .L_4)
	.align		4
.L_4:
        /*001c*/ 	.word	index@(_Z21matrix_multiplicationPiS_S_i)
        /*0020*/ 	.word	0x00000000
.L_5:


//--------------------- .nv.compat                --------------------------
	.section	.nv.compat,"",@"SHT_CUDA_COMPAT_INFO"
	.align	4
        /*0000*/ 	.byte	0x02, 0x09, 0x00, 0x00, 0x02, 0x02, 0x01, 0x00, 0x02, 0x05, 0x05, 0x00, 0x03, 0x07, 0x01, 0x01
        /*0010*/ 	.byte	0x02, 0x03, 0x00, 0x00, 0x02, 0x06, 0x01, 0x00, 0x04, 0x0b, 0x08, 0x00, 0x09, 0x00, 0x00, 0x00
        /*0020*/ 	.byte	0x00, 0x00, 0x00, 0x00


//--------------------- .nv.info._Z21matrix_multiplicationPiS_S_i --------------------------
	.section	.nv.info._Z21matrix_multiplicationPiS_S_i,"",@"SHT_CUDA_INFO"
	.sectionflags	@""
	.align	4


	//----- nvinfo : EIATTR_CUDA_API_VERSION
	.align		4
        /*0000*/ 	.byte	0x04, 0x37
        /*0002*/ 	.short	(.L_7 - .L_6)
.L_6:
        /*0004*/ 	.word	0x00000082


	//----- nvinfo : EIATTR_KPARAM_INFO
	.align		4
.L_7:
        /*0008*/ 	.byte	0x04, 0x17
        /*000a*/ 	.short	(.L_9 - .L_8)
.L_8:
        /*000c*/ 	.word	0x00000000
        /*0010*/ 	.short	0x0003
        /*0012*/ 	.short	0x0018
        /*0014*/ 	.byte	0x00, 0xf0, 0x11, 0x00


	//----- nvinfo : EIATTR_KPARAM_INFO
	.align		4
.L_9:
        /*0018*/ 	.byte	0x04, 0x17
        /*001a*/ 	.short	(.L_11 - .L_10)
.L_10:
        /*001c*/ 	.word	0x00000000
        /*0020*/ 	.short	0x0002
        /*0022*/ 	.short	0x0010
        /*0024*/ 	.byte	0x00, 0xf5, 0x21, 0x00


	//----- nvinfo : EIATTR_KPARAM_INFO
	.align		4
.L_11:
        /*0028*/ 	.byte	0x04, 0x17
        /*002a*/ 	.short	(.L_13 - .L_12)
.L_12:
        /*002c*/ 	.word	0x00000000
        /*0030*/ 	.short	0x0001
        /*0032*/ 	.short	0x0008
        /*0034*/ 	.byte	0x00, 0xf5, 0x21, 0x00


	//----- nvinfo : EIATTR_KPARAM_INFO
	.align		4
.L_13:
        /*0038*/ 	.byte	0x04, 0x17
        /*003a*/ 	.short	(.L_15 - .L_14)
.L_14:
        /*003c*/ 	.word	0x00000000
        /*0040*/ 	.short	0x0000
        /*0042*/ 	.short	0x0000
        /*0044*/ 	.byte	0x00, 0xf5, 0x21, 0x00


	//----- nvinfo : EIATTR_SPARSE_MMA_MASK
	.align		4
.L_15:
        /*0048*/ 	.byte	0x03, 0x50
        /*004a*/ 	.short	0x0000


	//----- nvinfo : EIATTR_MAXREG_COUNT
	.align		4
        /*004c*/ 	.byte	0x03, 0x1b
        /*004e*/ 	.short	0x00ff


	//----- nvinfo : EIATTR_MERCURY_ISA_VERSION
	.align		4
        /*0050*/ 	.byte	0x03, 0x5f
        /*0052*/ 	.short	0x0101


	//----- nvinfo : EIATTR_VRC_CTA_INIT_COUNT
	.align		4
        /*0054*/ 	.byte	0x02, 0x4a
	.zero		1
	.zero		1


	//----- nvinfo : EIATTR_EXIT_INSTR_OFFSETS
	.align		4
        /*0058*/ 	.byte	0x04, 0x1c
        /*005a*/ 	.short	(.L_17 - .L_16)


	//   ....[0]....
.L_16:
        /*005c*/ 	.word	0x00000b60


	//----- nvinfo : EIATTR_CBANK_PARAM_SIZE
	.align		4
.L_17:
        /*0060*/ 	.byte	0x03, 0x19
        /*0062*/ 	.short	0x001c


	//----- nvinfo : EIATTR_PARAM_CBANK
	.align		4
        /*0064*/ 	.byte	0x04, 0x0a
        /*0066*/ 	.short	(.L_19 - .L_18)
	.align		4
.L_18:
        /*0068*/ 	.word	index@(.nv.constant0._Z21matrix_multiplicationPiS_S_i)
        /*006c*/ 	.short	0x0380
        /*006e*/ 	.short	0x001c


	//----- nvinfo : EIATTR_SW_WAR
	.align		4
.L_19:
        /*0070*/ 	.byte	0x04, 0x36
        /*0072*/ 	.short	(.L_21 - .L_20)
.L_20:
        /*0074*/ 	.word	0x00000008
.L_21:


//--------------------- .nv.callgraph             --------------------------
	.section	.nv.callgraph,"",@"SHT_CUDA_CALLGRAPH"
	.align	4
	.sectionentsize	8
	.align		4
        /*0000*/ 	.word	0x00000000
	.align		4
        /*0004*/ 	.word	0xffffffff
	.align		4
        /*0008*/ 	.word	0x00000000
	.align		4
        /*000c*/ 	.word	0xfffffffe
	.align		4
        /*0010*/ 	.word	0x00000000
	.align		4
        /*0014*/ 	.word	0xfffffffd
	.align		4
        /*0018*/ 	.word	0x00000000
	.align		4
        /*001c*/ 	.word	0xfffffffc


//--------------------- .text._Z21matrix_multiplicationPiS_S_i --------------------------
	.section	.text._Z21matrix_multiplicationPiS_S_i,"ax",@progbits
	.align	128
        .global         _Z21matrix_multiplicationPiS_S_i
        .type           _Z21matrix_multiplicationPiS_S_i,@function
        .size           _Z21matrix_multiplicationPiS_S_i,(.L_x_7 - _Z21matrix_multiplicationPiS_S_i)
        .other          _Z21matrix_multiplicationPiS_S_i,@"STO_CUDA_ENTRY STV_DEFAULT"
_Z21matrix_multiplicationPiS_S_i:
.text._Z21matrix_multiplicationPiS_S_i:
[----:B------:R-:W-:Y:S01]  /*0000*/  LDC R1, c[0x0][0x37c] ;  /* 0x0000df00ff017b82 */ /* 0x000fe20000000800 */
[----:B------:R-:W0:Y:S01]  /*0010*/  S2R R3, SR_TID.Y ;  /* 0x0000000000037919 */ /* 0x000e220000002200 */
[----:B------:R-:W1:Y:S06]  /*0020*/  LDCU UR12, c[0x0][0x398] ;  /* 0x00007300ff0c77ac */ /* 0x000e6c0008000800 */
[----:B------:R-:W0:Y:S01]  /*0030*/  LDC R0, c[0x0][0x364] ;  /* 0x0000d900ff007b82 */ /* 0x000e220000000800 */
[----:B------:R-:W2:Y:S01]  /*0040*/  S2R R2, SR_TID.X ;  /* 0x0000000000027919 */ /* 0x000ea20000002100 */
[----:B------:R-:W3:Y:S06]  /*0050*/  LDCU.64 UR10, c[0x0][0x358] ;  /* 0x00006b00ff0a77ac */ /* 0x000eec0008000a00 */
[----:B------:R-:W0:Y:S08]  /*0060*/  S2UR UR4, SR_CTAID.Y ;  /* 0x00000000000479c3 */ /* 0x000e300000002600 */
[----:B------:R-:W2:Y:S01]  /*0070*/  S2UR UR5, SR_CTAID.X ;  /* 0x00000000000579c3 */ /* 0x000ea20000002500 */
[----:B-1----:R-:W-:-:S07]  /*0080*/  UISETP.GE.AND UP0, UPT, UR12, 0x1, UPT ;  /* 0x000000010c00788c */ /* 0x002fce000bf06270 */
[----:B------:R-:W2:Y:S01]  /*0090*/  LDC R7, c[0x0][0x360] ;  /* 0x0000d800ff077b82 */ /* 0x000ea20000000800 */
[----:B0-----:R-:W-:Y:S02]  /*00a0*/  IMAD R0, R0, UR4, R3 ;  /* 0x0000000400007c24 */ /* 0x001fe4000f8e0203 */
[----:B--2---:R-:W-:Y:S01]  /*00b0*/  IMAD R7, R7, UR5, R2 ;  /* 0x0000000507077c24 */ /* 0x004fe2000f8e0202 */
[----:B---3--:R-:W-:Y:S06]  /*00c0*/  BRA.U !UP0, `(.L_x_0) ;  /* 0x0000000908947547 */ /* 0x008fec000b800000 */
[----:B------:R-:W-:Y:S02]  /*00d0*/  UISETP.GE.U32.AND UP1, UPT, UR12, 0x10, UPT ;  /* 0x000000100c00788c */ /* 0x000fe4000bf26070 */
[----:B------:R-:W-:Y:S01]  /*00e0*/  IMAD R6, R0, UR12, RZ ;  /* 0x0000000c00067c24 */ /* 0x000fe2000f8e02ff */
[----:B------:R-:W-:Y:S02]  /*00f0*/  ULOP3.LUT UR8, UR12, 0xf, URZ, 0xc0, !UPT ;  /* 0x0000000f0c087892 */ /* 0x000fe4000f8ec0ff */
[----:B------:R-:W-:Y:S01]  /*0100*/  IMAD R8, R7, UR12, RZ ;  /* 0x0000000c07087c24 */ /* 0x000fe2000f8e02ff */
[----:B------:R-:W-:Y:S01]  /*0110*/  UMOV UR4, URZ ;  /* 0x000000ff00047c82 */ /* 0x000fe20008000000 */
[----:B------:R-:W-:Y:S02]  /*0120*/  UISETP.NE.AND UP0, UPT, UR8, URZ, UPT ;  /* 0x000000ff0800728c */ /* 0x000fe4000bf05270 */
[----:B------:R-:W-:Y:S09]  /*0130*/  BRA.U !UP1, `(.L_x_1) ;  /* 0x00000005090c7547 */ /* 0x000ff2000b800000 */
[----:B------:R-:W0:Y:S01]  /*0140*/  LDC.64 R2, c[0x0][0x380] ;  /* 0x0000e000ff027b82 */ /* 0x000e220000000a00 */
[----:B------:R-:W1:Y:S01]  /*0150*/  LDCU.64 UR6, c[0x0][0x388] ;  /* 0x00007100ff0677ac */ /* 0x000e620008000a00 */
[----:B------:R-:W-:Y:S01]  /*0160*/  MOV R9, R8 ;  /* 0x0000000800097202 */ /* 0x000fe20000000f00 */
[----:B------:R-:W-:-:S04]  /*0170*/  ULOP3.LUT UR4, UR12, 0x7ffffff0, URZ, 0xc0, !UPT ;  /* 0x7ffffff00c047892 */ /* 0x000fc8000f8ec0ff */
[----:B------:R-:W-:Y:S02]  /*0180*/  UIADD3 UR9, UPT, UPT, -UR4, URZ, URZ ;  /* 0x000000ff04097290 */ /* 0x000fe4000fffe1ff */
[----:B-1----:R-:W-:-:S04]  /*0190*/  UIADD3 UR5, UP1, UPT, UR6, 0x20, URZ ;  /* 0x0000002006057890 */ /* 0x002fc8000ff3e0ff */
[----:B------:R-:W-:Y:S01]  /*01a0*/  UIADD3.X UR6, UPT, UPT, URZ, UR7, URZ, UP1, !UPT ;  /* 0x00000007ff067290 */ /* 0x000fe20008ffe4ff */
[----:B0-----:R-:W-:-:S03]  /*01b0*/  IMAD.WIDE.U32 R2, R6, 0x4, R2 ;  /* 0x0000000406027825 */ /* 0x001fc600078e0002 */
[----:B------:R-:W-:-:S04]  /*01c0*/  IADD3 R4, P0, PT, R2, 0x20, RZ ;  /* 0x0000002002047810 */ /* 0x000fc80007f1e0ff */
[----:B------:R-:W-:-:S09]  /*01d0*/  IADD3.X R5, PT, PT, RZ, R3, RZ, P0, !PT ;  /* 0x00000003ff057210 */ /* 0x000fd200007fe4ff */
.L_x_2:
[----:B------:R-:W-:Y:S01]  /*01e0*/  MOV R2, UR5 ;  /* 0x0000000500027c02 */ /* 0x000fe20008000f00 */
[----:B------:R-:W2:Y:S01]  /*01f0*/  LDG.E R15, desc[UR10][R4.64+-0x20] ;  /* 0xffffe00a040f7981 */ /* 0x000ea2000c1e1900 */
[----:B------:R-:W-:-:S03]  /*0200*/  MOV R3, UR6 ;  /* 0x0000000600037c02 */ /* 0x000fc60008000f00 */
[----:B------:R-:W3:Y:S01]  /*0210*/  LDG.E R17, desc[UR10][R4.64+-0x1c] ;  /* 0xffffe40a04117981 */ /* 0x000ee2000c1e1900 */
[----:B------:R-:W-:-:S03]  /*0220*/  IMAD.WIDE R2, R9, 0x4, R2 ;  /* 0x0000000409027825 */ /* 0x000fc600078e0202 */
[----:B------:R-:W4:Y:S04]  /*0230*/  LDG.E R19, desc[UR10][R4.64+-0x18] ;  /* 0xffffe80a04137981 */ /* 0x000f28000c1e1900 */
[----:B------:R-:W2:Y:S04]  /*0240*/  LDG.E R16, desc[UR10][R2.64+-0x20] ;  /* 0xffffe00a02107981 */ /* 0x000ea8000c1e1900 */
[----:B------:R-:W3:Y:S04]  /*0250*/  LDG.E R24, desc[UR10][R2.64+-0x1c] ;  /* 0xffffe40a02187981 */ /* 0x000ee8000c1e1900 */
[----:B------:R-:W4:Y:S04]  /*0260*/  LDG.E R18, desc[UR10][R2.64+-0x18] ;  /* 0xffffe80a02127981 */ /* 0x000f28000c1e1900 */
[----:B------:R-:W5:Y:S04]  /*0270*/  LDG.E R20, desc[UR10][R4.64+-0x14] ;  /* 0xffffec0a04147981 */ /* 0x000f68000c1e1900 */
        /* <DEDUP_REMOVED lines=9> */
[----:B------:R-:W5:Y:S01]  /*0310*/  LDG.E R26, desc[UR10][R4.64+0x1c] ;  /* 0x00001c0a041a7981 */ /* 0x000f62000c1e1900 */
[----:B--2---:R-:W-:-:S03]  /*0320*/  IMAD R16, R15, R16, R14 ;  /* 0x000000100f107224 */ /* 0x004fc600078e020e */
[----:B------:R-:W2:Y:S01]  /*0330*/  LDG.E R15, desc[UR10][R4.64+-0x4] ;  /* 0xfffffc0a040f7981 */ /* 0x000ea2000c1e1900 */
[----:B---3--:R-:W-:-:S03]  /*0340*/  IMAD R24, R17, R24, R16 ;  /* 0x0000001811187224 */ /* 0x008fc600078e0210 */
[----:B------:R-:W2:Y:S01]  /*0350*/  LDG.E R14, desc[UR10][R2.64+-0x4] ;  /* 0xfffffc0a020e7981 */ /* 0x000ea2000c1e1900 */
[----:B----4-:R-:W-:-:S03]  /*0360*/  IMAD R24, R19, R18, R24 ;  /* 0x0000001213187224 */ /* 0x010fc600078e0218 */
[----:B------:R-:W3:Y:S04]  /*0370*/  LDG.E R16, desc[UR10][R4.64] ;  /* 0x0000000a04107981 */ /* 0x000ee8000c1e1900 */
[----:B------:R-:W3:Y:S01]  /*0380*/  LDG.E R17, desc[UR10][R2.64] ;  /* 0x0000000a02117981 */ /* 0x000ee2000c1e1900 */
[----:B-----5:R-:W-:-:S03]  /*0390*/  IMAD R24, R20, R21, R24 ;  /* 0x0000001514187224 */ /* 0x020fc600078e0218 */
[----:B------:R-:W4:Y:S04]  /*03a0*/  LDG.E R18, desc[UR10][R4.64+0x4] ;  /* 0x0000040a04127981 */ /* 0x000f28000c1e1900 */
[----:B------:R-:W4:Y:S01]  /*03b0*/  LDG.E R19, desc[UR10][R2.64+0x4] ;  /* 0x0000040a02137981 */ /* 0x000f22000c1e1900 */
[----:B------:R-:W-:-:S03]  /*03c0*/  IMAD R24, R22, R23, R24 ;  /* 0x0000001716187224 */ /* 0x000fc600078e0218 */
[----:B------:R-:W5:Y:S04]  /*03d0*/  LDG.E R20, desc[UR10][R4.64+0x8] ;  /* 0x0000080a04147981 */ /* 0x000f68000c1e1900 */
[----:B------:R-:W5:Y:S01]  /*03e0*/  LDG.E R21, desc[UR10][R2.64+0x8] ;  /* 0x0000080a02157981 */ /* 0x000f62000c1e1900 */
[----:B------:R-:W-:-:S03]  /*03f0*/  IMAD R24, R10, R11, R24 ;  /* 0x0000000b0a187224 */ /* 0x000fc600078e0218 */
[----:B------:R-:W5:Y:S04]  /*0400*/  LDG.E R22, desc[UR10][R4.64+0xc] ;  /* 0x00000c0a04167981 */ /* 0x000f68000c1e1900 */
[----:B------:R-:W5:Y:S04]  /*0410*/  LDG.E R23, desc[UR10][R2.64+0xc] ;  /* 0x00000c0a02177981 */ /* 0x000f68000c1e1900 */
[----:B------:R-:W5:Y:S01]  /*0420*/  LDG.E R10, desc[UR10][R4.64+0x10] ;  /* 0x0000100a040a7981 */ /* 0x000f62000c1e1900 */
[----:B------:R-:W-:-:S03]  /*0430*/  IMAD R28, R12, R13, R24 ;  /* 0x0000000d0c1c7224 */ /* 0x000fc600078e0218 */
[----:B------:R-:W5:Y:S04]  /*0440*/  LDG.E R11, desc[UR10][R2.64+0x10] ;  /* 0x0000100a020b7981 */ /* 0x000f68000c1e1900 */
[----:B------:R-:W5:Y:S04]  /*0450*/  LDG.E R24, desc[UR10][R4.64+0x14] ;  /* 0x0000140a04187981 */ /* 0x000f68000c1e1900 */
[----:B------:R0:W5:Y:S04]  /*0460*/  LDG.E R13, desc[UR10][R4.64+0x18] ;  /* 0x0000180a040d7981 */ /* 0x000168000c1e1900 */
[----:B------:R-:W5:Y:S01]  /*0470*/  LDG.E R12, desc[UR10][R2.64+0x18] ;  /* 0x0000180a020c7981 */ /* 0x000f62000c1e1900 */
[----:B------:R-:W-:-:S04]  /*0480*/  UIADD3 UR9, UPT, UPT, UR9, 0x10, URZ ;  /* 0x0000001009097890 */ /* 0x000fc8000fffe0ff */
[----:B------:R-:W-:Y:S01]  /*0490*/  UISETP.NE.AND UP1, UPT, UR9, URZ, UPT ;  /* 0x000000ff0900728c */ /* 0x000fe2000bf25270 */
[----:B0-----:R-:W-:Y:S02]  /*04a0*/  IADD3 R4, P0, PT, R4, 0x40, RZ ;  /* 0x0000004004047810 */ /* 0x001fe40007f1e0ff */
[----:B------:R-:W-:Y:S02]  /*04b0*/  IADD3 R9, PT, PT, R9, 0x10, RZ ;  /* 0x0000001009097810 */ /* 0x000fe40007ffe0ff */
[----:B------:R-:W-:Y:S01]  /*04c0*/  IADD3.X R5, PT, PT, RZ, R5, RZ, P0, !PT ;  /* 0x00000005ff057210 */ /* 0x000fe200007fe4ff */
[----:B--2---:R-:W-:-:S04]  /*04d0*/  IMAD R14, R15, R14, R28 ;  /* 0x0000000e0f0e7224 */ /* 0x004fc800078e021c */
[----:B---3--:R-:W-:-:S04]  /*04e0*/  IMAD R14, R16, R17, R14 ;  /* 0x00000011100e7224 */ /* 0x008fc800078e020e */
[----:B----4-:R-:W-:-:S04]  /*04f0*/  IMAD R14, R18, R19, R14 ;  /* 0x00000013120e7224 */ /* 0x010fc800078e020e */
[----:B-----5:R-:W-:-:S04]  /*0500*/  IMAD R14, R20, R21, R14 ;  /* 0x00000015140e7224 */ /* 0x020fc800078e020e */
[----:B------:R-:W-:-:S04]  /*0510*/  IMAD R14, R22, R23, R14 ;  /* 0x00000017160e7224 */ /* 0x000fc800078e020e */
[----:B------:R-:W-:-:S04]  /*0520*/  IMAD R10, R10, R11, R14 ;  /* 0x0000000b0a0a7224 */ /* 0x000fc800078e020e */
[----:B------:R-:W-:-:S04]  /*0530*/  IMAD R10, R24, R25, R10 ;  /* 0x00000019180a7224 */ /* 0x000fc800078e020a */
[----:B------:R-:W-:-:S04]  /*0540*/  IMAD R10, R13, R12, R10 ;  /* 0x0000000c0d0a7224 */ /* 0x000fc800078e020a */
[----:B------:R-:W-:Y:S01]  /*0550*/  IMAD R14, R26, R27, R10 ;  /* 0x0000001b1a0e7224 */ /* 0x000fe200078e020a */
[----:B------:R-:W-:Y:S06]  /*0560*/  BRA.U UP1, `(.L_x_2) ;  /* 0xfffffffd011c7547 */ /* 0x000fec000b83ffff */
.L_x_1:
[----:B------:R-:W-:Y:S05]  /*0570*/  BRA.U !UP0, `(.L_x_0) ;  /* 0x0000000508687547 */ /* 0x000fea000b800000 */
[----:B------:R-:W-:Y:S02]  /*0580*/  UISETP.GE.U32.AND UP0, UPT, UR8, 0x8, UPT ;  /* 0x000000080800788c */ /* 0x000fe4000bf06070 */
[----:B------:R-:W-:-:S04]  /*0590*/  ULOP3.LUT UR6, UR12, 0x7, URZ, 0xc0, !UPT ;  /* 0x000000070c067892 */ /* 0x000fc8000f8ec0ff */
[----:B------:R-:W-:-:S03]  /*05a0*/  UISETP.NE.AND UP1, UPT, UR6, URZ, UPT ;  /* 0x000000ff0600728c */ /* 0x000fc6000bf25270 */
[----:B------:R-:W-:Y:S08]  /*05b0*/  BRA.U !UP0, `(.L_x_3) ;  /* 0x0000000108907547 */ /* 0x000ff0000b800000 */
[----:B------:R-:W0:Y:S01]  /*05c0*/  LDC.64 R10, c[0x0][0x380] ;  /* 0x0000e000ff0a7b82 */ /* 0x000e220000000a00 */
[----:B------:R-:W1:Y:S01]  /*05d0*/  LDCU.64 UR8, c[0x0][0x380] ;  /* 0x00007000ff0877ac */ /* 0x000e620008000a00 */
[C---:B------:R-:W-:Y:S02]  /*05e0*/  IADD3 R3, PT, PT, R6.reuse, UR4, RZ ;  /* 0x0000000406037c10 */ /* 0x040fe4000fffe0ff */
[----:B------:R-:W-:Y:S02]  /*05f0*/  IADD3 R12, P0, PT, R6, UR4, RZ ;  /* 0x00000004060c7c10 */ /* 0x000fe4000ff1e0ff */
[----:B------:R-:W-:Y:S02]  /*0600*/  IADD3 R9, PT, PT, R8, UR4, RZ ;  /* 0x0000000408097c10 */ /* 0x000fe4000fffe0ff */
[----:B------:R-:W2:Y:S01]  /*0610*/  LDC.64 R4, c[0x0][0x388] ;  /* 0x0000e200ff047b82 */ /* 0x000ea20000000a00 */
[----:B0-----:R-:W-:Y:S01]  /*0620*/  IMAD.WIDE.U32 R10, R3, 0x4, R10 ;  /* 0x00000004030a7825 */ /* 0x001fe200078e000a */
[----:B------:R-:W-:-:S02]  /*0630*/  IADD3.X R3, PT, PT, RZ, RZ, RZ, P0, !PT ;  /* 0x000000ffff037210 */ /* 0x000fc400007fe4ff */
[C---:B-1----:R-:W-:Y:S02]  /*0640*/  LEA R2, P0, R12.reuse, UR8, 0x2 ;  /* 0x000000080c027c11 */ /* 0x042fe4000f8010ff */
[----:B------:R-:W3:Y:S02]  /*0650*/  LDG.E R15, desc[UR10][R10.64] ;  /* 0x0000000a0a0f7981 */ /* 0x000ee4000c1e1900 */
[----:B------:R-:W-:Y:S01]  /*0660*/  LEA.HI.X R3, R12, UR9, R3, 0x2, P0 ;  /* 0x000000090c037c11 */ /* 0x000fe200080f1403 */
[----:B--2---:R-:W-:-:S04]  /*0670*/  IMAD.WIDE R4, R9, 0x4, R4 ;  /* 0x0000000409047825 */ /* 0x004fc800078e0204 */
[----:B------:R-:W2:Y:S04]  /*0680*/  LDG.E R18, desc[UR10][R2.64+0x4] ;  /* 0x0000040a02127981 */ /* 0x000ea8000c1e1900 */
[----:B------:R-:W3:Y:S04]  /*0690*/  LDG.E R16, desc[UR10][R4.64] ;  /* 0x0000000a04107981 */ /* 0x000ee8000c1e1900 */
[----:B------:R-:W2:Y:S04]  /*06a0*/  LDG.E R17, desc[UR10][R4.64+0x4] ;  /* 0x0000040a04117981 */ /* 0x000ea8000c1e1900 */
[----:B------:R-:W4:Y:S04]  /*06b0*/  LDG.E R19, desc[UR10][R4.64+0x8] ;  /* 0x0000080a04137981 */ /* 0x000f28000c1e1900 */
        /* <DEDUP_REMOVED lines=11> */
[----:B------:R-:W-:Y:S01]  /*0770*/  UIADD3 UR4, UPT, UPT, UR4, 0x8, URZ ;  /* 0x0000000804047890 */ /* 0x000fe2000fffe0ff */
[----:B---3--:R-:W-:-:S04]  /*0780*/  IMAD R15, R15, R16, R14 ;  /* 0x000000100f0f7224 */ /* 0x008fc800078e020e */
[----:B--2---:R-:W-:-:S04]  /*0790*/  IMAD R15, R18, R17, R15 ;  /* 0x00000011120f7224 */ /* 0x004fc800078e020f */
[----:B----4-:R-:W-:-:S04]  /*07a0*/  IMAD R15, R20, R19, R15 ;  /* 0x00000013140f7224 */ /* 0x010fc800078e020f */
[----:B-----5:R-:W-:-:S04]  /*07b0*/  IMAD R15, R22, R21, R15 ;  /* 0x00000015160f7224 */ /* 0x020fc800078e020f */
[----:B------:R-:W-:-:S04]  /*07c0*/  IMAD R15, R24, R23, R15 ;  /* 0x00000017180f7224 */ /* 0x000fc800078e020f */
[----:B------:R-:W-:-:S04]  /*07d0*/  IMAD R12, R12, R13, R15 ;  /* 0x0000000d0c0c7224 */ /* 0x000fc800078e020f */
[----:B------:R-:W-:-:S04]  /*07e0*/  IMAD R10, R9, R10, R12 ;  /* 0x0000000a090a7224 */ /* 0x000fc800078e020c */
[----:B------:R-:W-:-:S07]  /*07f0*/  IMAD R14, R11, R25, R10 ;  /* 0x000000190b0e7224 */ /* 0x000fce00078e020a */
.L_x_3:
        /* <DEDUP_REMOVED lines=13> */
[----:B-1----:R-:W-:-:S03]  /*08d0*/  LEA R2, P0, R12, UR6, 0x2 ;  /* 0x000000060c027c11 */ /* 0x002fc6000f8010ff */
[----:B------:R-:W3:Y:S01]  /*08e0*/  LDG.E R11, desc[UR10][R10.64] ;  /* 0x0000000a0a0b7981 */ /* 0x000ee2000c1e1900 */
        /* <DEDUP_REMOVED lines=8> */
[----:B------:R-:W5:Y:S01]  /*0970*/  LDG.E R17, desc[UR10][R4.64+0xc] ;  /* 0x00000c0a04117981 */ /* 0x000f62000c1e1900 */
[----:B------:R-:W-:Y:S01]  /*0980*/  UIADD3 UR4, UPT, UPT, UR4, 0x4, URZ ;  /* 0x0000000404047890 */ /* 0x000fe2000fffe0ff */
[----:B---3--:R-:W-:-:S04]  /*0990*/  IMAD R9, R11, R9, R14 ;  /* 0x000000090b097224 */ /* 0x008fc800078e020e */
[----:B--2---:R-:W-:-:S04]  /*09a0*/  IMAD R9, R12, R13, R9 ;  /* 0x0000000d0c097224 */ /* 0x004fc800078e0209 */
[----:B----4-:R-:W-:-:S04]  /*09b0*/  IMAD R9, R16, R15, R9 ;  /* 0x0000000f10097224 */ /* 0x010fc800078e0209 */
[----:B-----5:R-:W-:-:S07]  /*09c0*/  IMAD R14, R18, R17, R9 ;  /* 0x00000011120e7224 */ /* 0x020fce00078e0209 */
.L_x_4:
[----:B------:R-:W-:Y:S05]  /*09d0*/  BRA.U !UP1, `(.L_x_0) ;  /* 0x0000000109507547 */ /* 0x000fea000b800000 */
[----:B------:R-:W0:Y:S01]  /*09e0*/  LDC.64 R4, c[0x0][0x380] ;  /* 0x0000e000ff047b82 */ /* 0x000e220000000a00 */
[----:B------:R-:W-:Y:S01]  /*09f0*/  IADD3 R9, PT, PT, R6, UR4, RZ ;  /* 0x0000000406097c10 */ /* 0x000fe2000fffe0ff */
[----:B------:R-:W-:Y:S01]  /*0a00*/  UIADD3 UR5, UPT, UPT, -UR5, URZ, URZ ;  /* 0x000000ff05057290 */ /* 0x000fe2000fffe1ff */
[----:B------:R-:W-:-:S05]  /*0a10*/  IADD3 R11, PT, PT, R8, UR4, RZ ;  /* 0x00000004080b7c10 */ /* 0x000fca000fffe0ff */
[----:B------:R-:W1:Y:S01]  /*0a20*/  LDC.64 R2, c[0x0][0x388] ;  /* 0x0000e200ff027b82 */ /* 0x000e620000000a00 */
[----:B0-----:R-:W-:-:S03]  /*0a30*/  IMAD.WIDE.U32 R4, R9, 0x4, R4 ;  /* 0x0000000409047825 */ /* 0x001fc600078e0004 */
[----:B------:R-:W-:Y:S02]  /*0a40*/  MOV R6, R4 ;  /* 0x0000000400067202 */ /* 0x000fe40000000f00 */
[----:B------:R-:W-:-:S07]  /*0a50*/  MOV R13, R5 ;  /* 0x00000005000d7202 */ /* 0x000fce0000000f00 */
.L_x_5:
[----:B-1----:R-:W-:Y:S01]  /*0a60*/  IMAD.WIDE R4, R11, 0x4, R2 ;  /* 0x000000040b047825 */ /* 0x002fe200078e0202 */
[----:B------:R-:W-:Y:S02]  /*0a70*/  MOV R9, R13 ;  /* 0x0000000d00097202 */ /* 0x000fe40000000f00 */
[----:B------:R-:W-:-:S03]  /*0a80*/  MOV R8, R6 ;  /* 0x0000000600087202 */ /* 0x000fc60000000f00 */
[----:B------:R-:W2:Y:S04]  /*0a90*/  LDG.E R4, desc[UR10][R4.64] ;  /* 0x0000000a04047981 */ /* 0x000ea8000c1e1900 */
[----:B------:R-:W2:Y:S01]  /*0aa0*/  LDG.E R9, desc[UR10][R8.64] ;  /* 0x0000000a08097981 */ /* 0x000ea2000c1e1900 */
[----:B------:R-:W-:Y:S01]  /*0ab0*/  UIADD3 UR5, UPT, UPT, UR5, 0x1, URZ ;  /* 0x0000000105057890 */ /* 0x000fe2000fffe0ff */
[----:B------:R-:W-:Y:S02]  /*0ac0*/  IADD3 R6, P0, PT, R6, 0x4, RZ ;  /* 0x0000000406067810 */ /* 0x000fe40007f1e0ff */
[----:B------:R-:W-:Y:S01]  /*0ad0*/  IADD3 R11, PT, PT, R11, 0x1, RZ ;  /* 0x000000010b0b7810 */ /* 0x000fe20007ffe0ff */
[----:B------:R-:W-:Y:S01]  /*0ae0*/  UISETP.NE.AND UP0, UPT, UR5, URZ, UPT ;  /* 0x000000ff0500728c */ /* 0x000fe2000bf05270 */
[----:B------:R-:W-:Y:S01]  /*0af0*/  IADD3.X R13, PT, PT, RZ, R13, RZ, P0, !PT ;  /* 0x0000000dff0d7210 */ /* 0x000fe200007fe4ff */
[----:B--2---:R-:W-:-:S07]  /*0b00*/  IMAD R14, R9, R4, R14 ;  /* 0x00000004090e7224 */ /* 0x004fce00078e020e */
[----:B------:R-:W-:Y:S05]  /*0b10*/  BRA.U UP0, `(.L_x_5) ;  /* 0xfffffffd00d07547 */ /* 0x000fea000b83ffff */
.L_x_0:
[----:B------:R-:W0:Y:S01]  /*0b20*/  LDC.64 R2, c[0x0][0x390] ;  /* 0x0000e400ff027b82 */ /* 0x000e220000000a00 */
[----:B------:R-:W-:-:S04]  /*0b30*/  IMAD R7, R0, UR12, R7 ;  /* 0x0000000c00077c24 */ /* 0x000fc8000f8e0207 */
[----:B0-----:R-:W-:-:S05]  /*0b40*/  IMAD.WIDE R2, R7, 0x4, R2 ;  /* 0x0000000407027825 */ /* 0x001fca00078e0202 */
[----:B------:R-:W-:Y:S01]  /*0b50*/  STG.E desc[UR10][R2.64], R14 ;  /* 0x0000000e02007986 */ /* 0x000fe2000c10190a */
[----:B------:R-:W-:Y:S05]  /*0b60*/  EXIT ;  /* 0x000000000000794d */ /* 0x000fea0003800000 */
.L_x_6:
[----:B------:R-:W-:-:S00]  /*0b70*/  BRA `(.L_x_6) ;  /* 0xfffffffc00fc7947 */ /* 0x000fc0000383ffff */
[----:B------:R-:W-:-:S00]  /*0b80*/  NOP ;  /* 0x0000000000007918 */ /* 0x000fc00000000000 */
[----:B------:R-:W-:-:S00]  /*0b90*/  NOP ;  /* 0x0000000000007918 */ /* 0x000fc00000000000 */
[----:B------:R-:W-:-:S00]  /*0ba0*/  NOP ;  /* 0x0000000000007918 */ /* 0x000fc00000000000 */
[----:B------:R-:W-:-:S00]  /*0bb0*/  NOP ;  /* 0x0000000000007918 */ /* 0x000fc00000000000 */
[----:B------:R-:W-:-:S00]  /*0bc0*/  NOP ;  /* 0x0000000000007918 */ /* 0x000fc00000000000 */
[----:B------:R-:W-:-:S00]  /*0bd0*/  NOP ;  /* 0x0000000000007918 */ /* 0x000fc00000000000 */
[----:B------:R-:W-:-:S00]  /*0be0*/  NOP ;  /* 0x0000000000007918 */ /* 0x000fc00000000000 */
[----:B------:R-:W-:-:S00]  /*0bf0*/  NOP ;  /* 0x0000000000007918 */ /* 0x000fc00000000000 */
.L_x_7:


//--------------------- .nv.shared.reserved.0     --------------------------
	.section	.nv.shared.reserved.0,"aw",@nobits
	.weak		__nv_reservedSMEM_offset_0_alias
	.size		__nv_reservedSMEM_offset_0_alias, 0, 64
	.other		__nv_reservedSMEM_offset_0_alias,@"STO_CUDA_RESERVED_SHARED STV_DEFAULT"
__nv_reservedSMEM_offset_0_alias:
	.zero		0
	.zero		64


//--------------------- .nv.constant0._Z21matrix_multiplicationPiS_S_i --------------------------
	.section	.nv.constant0._Z21matrix_multiplicationPiS_S_i,"a",@progbits
	.sectionflags	@""
	.align	4
.nv.constant0._Z21matrix_multiplicationPiS_S_i:
	.zero		924


//--------------------- SYMBOLS --------------------------

	.type		.nv.reservedSmem.offset0,@object
	.size		.nv.reservedSmem.offset0,0x4
